	.headerflags	@"EF_CUDA_TEXMODE_UNIFIED EF_CUDA_64BIT_ADDRESS EF_CUDA_ACCELERATORS EF_CUDA_SM90 EF_CUDA_VIRTUAL_SM(EF_CUDA_SM90)"
	.elftype	@"ET_EXEC"


//--------------------- .nv.info                  --------------------------
	.section	.nv.info,"",@"SHT_CUDA_INFO"
	.align	4


	//----- nvinfo : EIATTR_REGCOUNT
	.align		4
        /*0000*/ 	.byte	0x04, 0x2f
        /*0002*/ 	.short	(.L_3 - .L_2)
	.align		4
.L_2:
        /*0004*/ 	.word	index@(triton_poi_fused__native_batch_norm_legit_no_training_add_mul_relu_sigmoid_14)
        /*0008*/ 	.word	0x00000020


	//----- nvinfo : EIATTR_MIN_STACK_SIZE
	.align		4
.L_3:
        /*000c*/ 	.byte	0x04, 0x12
        /*000e*/ 	.short	(.L_5 - .L_4)
	.align		4
.L_4:
        /*0010*/ 	.word	index@(triton_poi_fused__native_batch_norm_legit_no_training_add_mul_relu_sigmoid_14)
        /*0014*/ 	.word	0x00000000


	//----- nvinfo : EIATTR_FRAME_SIZE
	.align		4
.L_5:
        /*0018*/ 	.byte	0x04, 0x11
        /*001a*/ 	.short	(.L_7 - .L_6)
	.align		4
.L_6:
        /*001c*/ 	.word	index@(triton_poi_fused__native_batch_norm_legit_no_training_add_mul_relu_sigmoid_14)
        /*0020*/ 	.word	0x00000000


	//----- nvinfo : EIATTR_MIN_STACK_SIZE
	.align		4
.L_7:
        /*0024*/ 	.byte	0x04, 0x12
        /*0026*/ 	.short	(.L_9 - .L_8)
	.align		4
.L_8:
        /*0028*/ 	.word	index@(triton_poi_fused__native_batch_norm_legit_no_training_add_mul_relu_sigmoid_14)
        /*002c*/ 	.word	0x00000000
.L_9:


//--------------------- .nv.info.triton_poi_fused__native_batch_norm_legit_no_training_add_mul_relu_sigmoid_14 --------------------------
	.section	.nv.info.triton_poi_fused__native_batch_norm_legit_no_training_add_mul_relu_sigmoid_14,"",@"SHT_CUDA_INFO"
	.sectionflags	@""
	.align	4


	//----- nvinfo : EIATTR_CUDA_API_VERSION
	.align		4
        /*0000*/ 	.byte	0x04, 0x37
        /*0002*/ 	.short	(.L_11 - .L_10)
.L_10:
        /*0004*/ 	.word	0x0000007c


	//----- nvinfo : EIATTR_KPARAM_INFO
	.align		4
.L_11:
        /*0008*/ 	.byte	0x04, 0x17
        /*000a*/ 	.short	(.L_13 - .L_12)
.L_12:
        /*000c*/ 	.word	0x00000000
        /*0010*/ 	.short	0x0019
        /*0012*/ 	.short	0x00c8
        /*0014*/ 	.byte	0x00, 0xf0, 0x11, 0x00


	//----- nvinfo : EIATTR_KPARAM_INFO
	.align		4
.L_13:
        /*0018*/ 	.byte	0x04, 0x17
        /*001a*/ 	.short	(.L_15 - .L_14)
.L_14:
        /*001c*/ 	.word	0x00000000
        /*0020*/ 	.short	0x0018
        /*0022*/ 	.short	0x00c0
        /*0024*/ 	.byte	0x00, 0xf4, 0x21, 0x00


	//----- nvinfo : EIATTR_KPARAM_INFO
	.align		4
.L_15:
        /*0028*/ 	.byte	0x04, 0x17
        /*002a*/ 	.short	(.L_17 - .L_16)
.L_16:
        /*002c*/ 	.word	0x00000000
        /*0030*/ 	.short	0x0017
        /*0032*/ 	.short	0x00b8
        /*0034*/ 	.byte	0x00, 0xf4, 0x21, 0x00


	//----- nvinfo : EIATTR_KPARAM_INFO
	.align		4
.L_17:
        /*0038*/ 	.byte	0x04, 0x17
        /*003a*/ 	.short	(.L_19 - .L_18)
.L_18:
        /*003c*/ 	.word	0x00000000
        /*0040*/ 	.short	0x0016
        /*0042*/ 	.short	0x00b0
        /*0044*/ 	.byte	0x00, 0xf4, 0x21, 0x00


	//----- nvinfo : EIATTR_KPARAM_INFO
	.align		4
.L_19:
        /*0048*/ 	.byte	0x04, 0x17
        /*004a*/ 	.short	(.L_21 - .L_20)
.L_20:
        /*004c*/ 	.word	0x00000000
        /*0050*/ 	.short	0x0015
        /*0052*/ 	.short	0x00a8
        /*0054*/ 	.byte	0x00, 0xf4, 0x21, 0x00


	//----- nvinfo : EIATTR_KPARAM_INFO
	.align		4
.L_21:
        /*0058*/ 	.byte	0x04, 0x17
        /*005a*/ 	.short	(.L_23 - .L_22)
.L_22:
        /*005c*/ 	.word	0x00000000
        /*0060*/ 	.short	0x0014
        /*0062*/ 	.short	0x00a0
        /*0064*/ 	.byte	0x00, 0xf4, 0x21, 0x00


	//----- nvinfo : EIATTR_KPARAM_INFO
	.align		4
.L_23:
        /*0068*/ 	.byte	0x04, 0x17
        /*006a*/ 	.short	(.L_25 - .L_24)
.L_24:
        /*006c*/ 	.word	0x00000000
        /*0070*/ 	.short	0x0013
        /*0072*/ 	.short	0x0098
        /*0074*/ 	.byte	0x00, 0xf4, 0x21, 0x00


	//----- nvinfo : EIATTR_KPARAM_INFO
	.align		4
.L_25:
        /*0078*/ 	.byte	0x04, 0x17
        /*007a*/ 	.short	(.L_27 - .L_26)
.L_26:
        /*007c*/ 	.word	0x00000000
        /*0080*/ 	.short	0x0012
        /*0082*/ 	.short	0x0090
        /*0084*/ 	.byte	0x00, 0xf4, 0x21, 0x00


	//----- nvinfo : EIATTR_KPARAM_INFO
	.align		4
.L_27:
        /*0088*/ 	.byte	0x04, 0x17
        /*008a*/ 	.short	(.L_29 - .L_28)
.L_28:
        /*008c*/ 	.word	0x00000000
        /*0090*/ 	.short	0x0011
        /*0092*/ 	.short	0x0088
        /*0094*/ 	.byte	0x00, 0xf4, 0x21, 0x00


	//----- nvinfo : EIATTR_KPARAM_INFO
	.align		4
.L_29:
        /*0098*/ 	.byte	0x04, 0x17
        /*009a*/ 	.short	(.L_31 - .L_30)
.L_30:
        /*009c*/ 	.word	0x00000000
        /*00a0*/ 	.short	0x0010
        /*00a2*/ 	.short	0x0080
        /*00a4*/ 	.byte	0x00, 0xf4, 0x21, 0x00


	//----- nvinfo : EIATTR_KPARAM_INFO
	.align		4
.L_31:
        /*00a8*/ 	.byte	0x04, 0x17
        /*00aa*/ 	.short	(.L_33 - .L_32)
.L_32:
        /*00ac*/ 	.word	0x00000000
        /*00b0*/ 	.short	0x000f
        /*00b2*/ 	.short	0x0078
        /*00b4*/ 	.byte	0x00, 0xf4, 0x21, 0x00


	//----- nvinfo : EIATTR_KPARAM_INFO
	.align		4
.L_33:
        /*00b8*/ 	.byte	0x04, 0x17
        /*00ba*/ 	.short	(.L_35 - .L_34)
.L_34:
        /*00bc*/ 	.word	0x00000000
        /*00c0*/ 	.short	0x000e
        /*00c2*/ 	.short	0x0070
        /*00c4*/ 	.byte	0x00, 0xf4, 0x21, 0x00


	//----- nvinfo : EIATTR_KPARAM_INFO
	.align		4
.L_35:
        /*00c8*/ 	.byte	0x04, 0x17
        /*00ca*/ 	.short	(.L_37 - .L_36)
.L_36:
        /*00cc*/ 	.word	0x00000000
        /*00d0*/ 	.short	0x000d
        /*00d2*/ 	.short	0x0068
        /*00d4*/ 	.byte	0x00, 0xf4, 0x21, 0x00


	//----- nvinfo : EIATTR_KPARAM_INFO
	.align		4
.L_37:
        /*00d8*/ 	.byte	0x04, 0x17
        /*00da*/ 	.short	(.L_39 - .L_38)
.L_38:
        /*00dc*/ 	.word	0x00000000
        /*00e0*/ 	.short	0x000c
        /*00e2*/ 	.short	0x0060
        /*00e4*/ 	.byte	0x00, 0xf4, 0x21, 0x00


	//----- nvinfo : EIATTR_KPARAM_INFO
	.align		4
.L_39:
        /*00e8*/ 	.byte	0x04, 0x17
        /*00ea*/ 	.short	(.L_41 - .L_40)
.L_40:
        /*00ec*/ 	.word	0x00000000
        /*00f0*/ 	.short	0x000b
        /*00f2*/ 	.short	0x0058
        /*00f4*/ 	.byte	0x00, 0xf4, 0x21, 0x00


	//----- nvinfo : EIATTR_KPARAM_INFO
	.align		4
.L_41:
        /*00f8*/ 	.byte	0x04, 0x17
        /*00fa*/ 	.short	(.L_43 - .L_42)
.L_42:
        /*00fc*/ 	.word	0x00000000
        /*0100*/ 	.short	0x000a
        /*0102*/ 	.short	0x0050
        /*0104*/ 	.byte	0x00, 0xf4, 0x21, 0x00


	//----- nvinfo : EIATTR_KPARAM_INFO
	.align		4
.L_43:
        /*0108*/ 	.byte	0x04, 0x17
        /*010a*/ 	.short	(.L_45 - .L_44)
.L_44:
        /*010c*/ 	.word	0x00000000
        /*0110*/ 	.short	0x0009
        /*0112*/ 	.short	0x0048
        /*0114*/ 	.byte	0x00, 0xf4, 0x21, 0x00


	//----- nvinfo : EIATTR_KPARAM_INFO
	.align		4
.L_45:
        /*0118*/ 	.byte	0x04, 0x17
        /*011a*/ 	.short	(.L_47 - .L_46)
.L_46:
        /*011c*/ 	.word	0x00000000
        /*0120*/ 	.short	0x0008
        /*0122*/ 	.short	0x0040
        /*0124*/ 	.byte	0x00, 0xf4, 0x21, 0x00


	//----- nvinfo : EIATTR_KPARAM_INFO
	.align		4
.L_47:
        /*0128*/ 	.byte	0x04, 0x17
        /*012a*/ 	.short	(.L_49 - .L_48)
.L_48:
        /*012c*/ 	.word	0x00000000
        /*0130*/ 	.short	0x0007
        /*0132*/ 	.short	0x0038
        /*0134*/ 	.byte	0x00, 0xf4, 0x21, 0x00


	//----- nvinfo : EIATTR_KPARAM_INFO
	.align		4
.L_49:
        /*0138*/ 	.byte	0x04, 0x17
        /*013a*/ 	.short	(.L_51 - .L_50)
.L_50:
        /*013c*/ 	.word	0x00000000
        /*0140*/ 	.short	0x0006
        /*0142*/ 	.short	0x0030
        /*0144*/ 	.byte	0x00, 0xf4, 0x21, 0x00


	//----- nvinfo : EIATTR_KPARAM_INFO
	.align		4
.L_51:
        /*0148*/ 	.byte	0x04, 0x17
        /*014a*/ 	.short	(.L_53 - .L_52)
.L_52:
        /*014c*/ 	.word	0x00000000
        /*0150*/ 	.short	0x0005
        /*0152*/ 	.short	0x0028
        /*0154*/ 	.byte	0x00, 0xf4, 0x21, 0x00


	//----- nvinfo : EIATTR_KPARAM_INFO
	.align		4
.L_53:
        /*0158*/ 	.byte	0x04, 0x17
        /*015a*/ 	.short	(.L_55 - .L_54)
.L_54:
        /*015c*/ 	.word	0x00000000
        /*0160*/ 	.short	0x0004
        /*0162*/ 	.short	0x0020
        /*0164*/ 	.byte	0x00, 0xf4, 0x21, 0x00


	//----- nvinfo : EIATTR_KPARAM_INFO
	.align		4
.L_55:
        /*0168*/ 	.byte	0x04, 0x17
        /*016a*/ 	.short	(.L_57 - .L_56)
.L_56:
        /*016c*/ 	.word	0x00000000
        /*0170*/ 	.short	0x0003
        /*0172*/ 	.short	0x0018
        /*0174*/ 	.byte	0x00, 0xf4, 0x21, 0x00


	//----- nvinfo : EIATTR_KPARAM_INFO
	.align		4
.L_57:
        /*0178*/ 	.byte	0x04, 0x17
        /*017a*/ 	.short	(.L_59 - .L_58)
.L_58:
        /*017c*/ 	.word	0x00000000
        /*0180*/ 	.short	0x0002
        /*0182*/ 	.short	0x0010
        /*0184*/ 	.byte	0x00, 0xf4, 0x21, 0x00


	//----- nvinfo : EIATTR_KPARAM_INFO
	.align		4
.L_59:
        /*0188*/ 	.byte	0x04, 0x17
        /*018a*/ 	.short	(.L_61 - .L_60)
.L_60:
        /*018c*/ 	.word	0x00000000
        /*0190*/ 	.short	0x0001
        /*0192*/ 	.short	0x0008
        /*0194*/ 	.byte	0x00, 0xf4, 0x21, 0x00


	//----- nvinfo : EIATTR_KPARAM_INFO
	.align		4
.L_61:
        /*0198*/ 	.byte	0x04, 0x17
        /*019a*/ 	.short	(.L_63 - .L_62)
.L_62:
        /*019c*/ 	.word	0x00000000
        /*01a0*/ 	.short	0x0000
        /*01a2*/ 	.short	0x0000
        /*01a4*/ 	.byte	0x00, 0xf4, 0x21, 0x00


	//----- nvinfo : EIATTR_SPARSE_MMA_MASK
	.align		4
.L_63:
        /*01a8*/ 	.byte	0x03, 0x50
        /*01aa*/ 	.short	0x0000


	//----- nvinfo : EIATTR_MAXREG_COUNT
	.align		4
        /*01ac*/ 	.byte	0x03, 0x1b
        /*01ae*/ 	.short	0x00ff


	//----- nvinfo : EIATTR_EXIT_INSTR_OFFSETS
	.align		4
        /*01b0*/ 	.byte	0x04, 0x1c
        /*01b2*/ 	.short	(.L_65 - .L_64)


	//   ....[0]....
.L_64:
        /*01b4*/ 	.word	0x00000fc0


	//----- nvinfo : EIATTR_REQNTID
	.align		4
.L_65:
        /*01b8*/ 	.byte	0x04, 0x10
        /*01ba*/ 	.short	(.L_67 - .L_66)
.L_66:
        /*01bc*/ 	.word	0x00000100
        /*01c0*/ 	.word	0x00000001
        /*01c4*/ 	.word	0x00000001


	//----- nvinfo : EIATTR_CBANK_PARAM_SIZE
	.align		4
.L_67:
        /*01c8*/ 	.byte	0x03, 0x19
        /*01ca*/ 	.short	0x00cc


	//----- nvinfo : EIATTR_PARAM_CBANK
	.align		4
        /*01cc*/ 	.byte	0x04, 0x0a
        /*01ce*/ 	.short	(.L_69 - .L_68)
	.align		4
.L_68:
        /*01d0*/ 	.word	index@(.nv.constant0.triton_poi_fused__native_batch_norm_legit_no_training_add_mul_relu_sigmoid_14)
        /*01d4*/ 	.short	0x0210
        /*01d6*/ 	.short	0x00cc


	//----- nvinfo : EIATTR_SW_WAR
	.align		4
.L_69:
        /*01d8*/ 	.byte	0x04, 0x36
        /*01da*/ 	.short	(.L_71 - .L_70)
.L_70:
        /*01dc*/ 	.word	0x00000008
.L_71:


//--------------------- .nv.callgraph             --------------------------
	.section	.nv.callgraph,"",@"SHT_CUDA_CALLGRAPH"
	.align	4
	.sectionentsize	8
	.align		4
        /*0000*/ 	.word	0x00000000
	.align		4
        /*0004*/ 	.word	0xffffffff
	.align		4
        /*0008*/ 	.word	0x00000000
	.align		4
        /*000c*/ 	.word	0xfffffffe
	.align		4
        /*0010*/ 	.word	0x00000000
	.align		4
        /*0014*/ 	.word	0xfffffffd
	.align		4
        /*0018*/ 	.word	0x00000000
	.align		4
        /*001c*/ 	.word	0xfffffffc


//--------------------- .nv.constant4             --------------------------
	.section	.nv.constant4,"a",@progbits
	.align	8
	.align		8
.nv.constant4:
        /*0000*/ 	.dword	_$_str
	.align		8
        /*0008*/ 	.dword	_$_str_$_2


//--------------------- .text.triton_poi_fused__native_batch_norm_legit_no_training_add_mul_relu_sigmoid_14 --------------------------
	.section	.text.triton_poi_fused__native_batch_norm_legit_no_training_add_mul_relu_sigmoid_14,"ax",@progbits
	.align	128
        .global         triton_poi_fused__native_batch_norm_legit_no_training_add_mul_relu_sigmoid_14
        .type           triton_poi_fused__native_batch_norm_legit_no_training_add_mul_relu_sigmoid_14,@function
        .size           triton_poi_fused__native_batch_norm_legit_no_training_add_mul_relu_sigmoid_14,(.L_x_1 - triton_poi_fused__native_batch_norm_legit_no_training_add_mul_relu_sigmoid_14)
        .other          triton_poi_fused__native_batch_norm_legit_no_training_add_mul_relu_sigmoid_14,@"STO_CUDA_ENTRY STV_DEFAULT"
triton_poi_fused__native_batch_norm_legit_no_training_add_mul_relu_sigmoid_14:
.text.triton_poi_fused__native_batch_norm_legit_no_training_add_mul_relu_sigmoid_14:
[----:B------:R-:W-:Y:S01]  /*0000*/  LDC R1, c[0x0][0x28] ;  /* 0x00000a00ff017b82 */ /* 0x000fe20000000800 */
[----:B------:R-:W1:Y:S07]  /*0010*/  S2R R0, SR_TID.X ;  /* 0x0000000000007919 */ /* 0x000e6e0000002100 */
[----:B------:R-:W2:Y:S01]  /*0020*/  LDC.64 R6, c[0x0][0x228] ;  /* 0x00008a00ff067b82 */ /* 0x000ea20000000a00 */
[----:B------:R-:W-:Y:S01]  /*0030*/  ULDC.64 UR4, c[0x0][0x208] ;  /* 0x0000820000047ab9 */ /* 0x000fe20000000a00 */
[----:B------:R-:W3:Y:S06]  /*0040*/  S2R R5, SR_CTAID.X ;  /* 0x0000000000057919 */ /* 0x000eec0000002500 */
[----:B------:R-:W4:Y:S08]  /*0050*/  LDC.64 R18, c[0x0][0x218] ;  /* 0x00008600ff127b82 */ /* 0x000f300000000a00 */
[----:B------:R-:W5:Y:S08]  /*0060*/  LDC.64 R20, c[0x0][0x220] ;  /* 0x00008800ff147b82 */ /* 0x000f700000000a00 */
[----:B------:R-:W5:Y:S01]  /*0070*/  LDC.64 R22, c[0x0][0x230] ;  /* 0x00008c00ff167b82 */ /* 0x000f620000000a00 */
[----:B-1----:R-:W-:-:S07]  /*0080*/  SHF.L.U32 R0, R0, 0x1, RZ ;  /* 0x0000000100007819 */ /* 0x002fce00000006ff */
[----:B------:R-:W1:Y:S01]  /*0090*/  LDC.64 R24, c[0x0][0x238] ;  /* 0x00008e00ff187b82 */ /* 0x000e620000000a00 */
[----:B---3--:R-:W-:Y:S02]  /*00a0*/  SHF.R.S32.HI R3, RZ, 0x16, R5 ;  /* 0x00000016ff037819 */ /* 0x008fe40000011405 */
[----:B------:R-:W-:Y:S02]  /*00b0*/  LOP3.LUT R0, R0, 0x1fe, RZ, 0xc0, !PT ;  /* 0x000001fe00007812 */ /* 0x000fe400078ec0ff */
[----:B------:R-:W-:-:S03]  /*00c0*/  SGXT R3, R3, 0x1 ;  /* 0x000000010303781a */ /* 0x000fc60000000200 */
[----:B------:R-:W3:Y:S01]  /*00d0*/  LDC.64 R12, c[0x0][0x250] ;  /* 0x00009400ff0c7b82 */ /* 0x000ee20000000a00 */
[----:B------:R-:W-:-:S04]  /*00e0*/  LEA R2, R5, R0, 0x9 ;  /* 0x0000000005027211 */ /* 0x000fc800078e48ff */
[----:B------:R-:W-:-:S03]  /*00f0*/  LEA.HI R3, R3, R2, RZ, 0x7 ;  /* 0x0000000203037211 */ /* 0x000fc600078f38ff */
[----:B------:R-:W3:Y:S01]  /*0100*/  LDC.64 R26, c[0x0][0x240] ;  /* 0x00009000ff1a7b82 */ /* 0x000ee20000000a00 */
[----:B------:R-:W-:-:S04]  /*0110*/  LOP3.LUT R3, R3, 0xffffff80, RZ, 0xc0, !PT ;  /* 0xffffff8003037812 */ /* 0x000fc800078ec0ff */
[----:B------:R-:W-:-:S03]  /*0120*/  IADD3 R4, R2, -R3, RZ ;  /* 0x8000000302047210 */ /* 0x000fc60007ffe0ff */
[----:B------:R-:W3:Y:S02]  /*0130*/  LDC.64 R10, c[0x0][0x248] ;  /* 0x00009200ff0a7b82 */ /* 0x000ee40000000a00 */
[----:B--2---:R-:W-:-:S06]  /*0140*/  IMAD.WIDE R6, R4, 0x4, R6 ;  /* 0x0000000404067825 */ /* 0x004fcc00078e0206 */
[----:B------:R-:W2:Y:S01]  /*0150*/  LDG.E.EL.64 R6, desc[UR4][R6.64] ;  /* 0x0000000406067981 */ /* 0x000ea2000c2e1b00 */
[----:B----4-:R-:W-:Y:S01]  /*0160*/  IMAD.WIDE R18, R2, 0x4, R18 ;  /* 0x0000000402127825 */ /* 0x010fe200078e0212 */
[----:B------:R-:W4:Y:S03]  /*0170*/  LDC.64 R16, c[0x0][0x278] ;  /* 0x00009e00ff107b82 */ /* 0x000f260000000a00 */
[C---:B-----5:R-:W-:Y:S02]  /*0180*/  IMAD.WIDE R20, R4.reuse, 0x4, R20 ;  /* 0x0000000404147825 */ /* 0x060fe400078e0214 */
[----:B------:R-:W5:Y:S03]  /*0190*/  LDG.E.64 R18, desc[UR4][R18.64] ;  /* 0x0000000412127981 */ /* 0x000f66000c1e1b00 */
[----:B------:R-:W4:Y:S01]  /*01a0*/  LDC.64 R8, c[0x0][0x258] ;  /* 0x00009600ff087b82 */ /* 0x000f220000000a00 */
[----:B------:R-:W5:Y:S01]  /*01b0*/  LDG.E.EL.64 R20, desc[UR4][R20.64] ;  /* 0x0000000414147981 */ /* 0x000f62000c2e1b00 */
[----:B0-----:R-:W-:-:S04]  /*01c0*/  IMAD.WIDE R22, R4, 0x4, R22 ;  /* 0x0000000404167825 */ /* 0x001fc800078e0216 */
[C---:B-1----:R-:W-:Y:S02]  /*01d0*/  IMAD.WIDE R24, R4.reuse, 0x4, R24 ;  /* 0x0000000404187825 */ /* 0x042fe400078e0218 */
[----:B------:R-:W5:Y:S01]  /*01e0*/  LDG.E.EL.64 R22, desc[UR4][R22.64] ;  /* 0x0000000416167981 */ /* 0x000f62000c2e1b00 */
[----:B------:R-:W0:Y:S03]  /*01f0*/  LDC.64 R14, c[0x0][0x260] ;  /* 0x00009800ff0e7b82 */ /* 0x000e260000000a00 */
[----:B------:R-:W5:Y:S01]  /*0200*/  LDG.E.EL.64 R24, desc[UR4][R24.64] ;  /* 0x0000000418187981 */ /* 0x000f62000c2e1b00 */
[----:B---3--:R-:W-:-:S06]  /*0210*/  IMAD.WIDE R12, R4, 0x4, R12 ;  /* 0x00000004040c7825 */ /* 0x008fcc00078e020c */
[----:B------:R-:W3:Y:S01]  /*0220*/  LDG.E.EL.64 R12, desc[UR4][R12.64] ;  /* 0x000000040c0c7981 */ /* 0x000ee2000c2e1b00 */
[----:B------:R-:W-:-:S04]  /*0230*/  IMAD.WIDE R10, R4, 0x4, R10 ;  /* 0x00000004040a7825 */ /* 0x000fc800078e020a */
[C---:B----4-:R-:W-:Y:S02]  /*0240*/  IMAD.WIDE R16, R4.reuse, 0x4, R16 ;  /* 0x0000000404107825 */ /* 0x050fe400078e0210 */
[----:B------:R-:W4:Y:S02]  /*0250*/  LDG.E.EL.64 R10, desc[UR4][R10.64] ;  /* 0x000000040a0a7981 */ /* 0x000f24000c2e1b00 */
[C---:B------:R-:W-:Y:S02]  /*0260*/  IMAD.WIDE R8, R4.reuse, 0x4, R8 ;  /* 0x0000000404087825 */ /* 0x040fe400078e0208 */
[----:B------:R-:W3:Y:S02]  /*0270*/  LDG.E.EL.64 R16, desc[UR4][R16.64] ;  /* 0x0000000410107981 */ /* 0x000ee4000c2e1b00 */
[----:B0-----:R-:W-:Y:S02]  /*0280*/  IMAD.WIDE R14, R4, 0x4, R14 ;  /* 0x00000004040e7825 */ /* 0x001fe400078e020e */
[----:B------:R-:W3:Y:S01]  /*0290*/  LDG.E.EL.64 R8, desc[UR4][R8.64] ;  /* 0x0000000408087981 */ /* 0x000ee2000c2e1b00 */
[----:B------:R-:W-:-:S03]  /*02a0*/  HFMA2.MMA R3, -RZ, RZ, 1.625, 0 ;  /* 0x3e800000ff037435 */ /* 0x000fc600000001ff */
[----:B------:R-:W3:Y:S01]  /*02b0*/  LDG.E.EL.64 R14, desc[UR4][R14.64] ;  /* 0x000000040e0e7981 */ /* 0x000ee2000c2e1b00 */
[----:B--2---:R-:W-:Y:S01]  /*02c0*/  FADD R5, R6, 9.9999997473787516356e-06 ;  /* 0x3727c5ac06057421 */ /* 0x004fe20000000000 */
[----:B------:R-:W-:Y:S01]  /*02d0*/  FADD R0, R7, 9.9999997473787516356e-06 ;  /* 0x3727c5ac07007421 */ /* 0x000fe20000000000 */
[----:B------:R-:W-:-:S04]  /*02e0*/  IMAD.WIDE R6, R2, 0x4, R26 ;  /* 0x0000000402067825 */ /* 0x000fc800078e021a */
[----:B------:R-:W0:Y:S02]  /*02f0*/  MUFU.SQRT R5, R5 ;  /* 0x0000000500057308 */ /* 0x000e240000002000 */
[----:B------:R-:W4:Y:S06]  /*0300*/  LDG.E.64 R6, desc[UR4][R6.64] ;  /* 0x0000000406067981 */ /* 0x000f2c000c1e1b00 */
[----:B------:R-:W1:Y:S01]  /*0310*/  MUFU.SQRT R0, R0 ;  /* 0x0000000000007308 */ /* 0x000e620000002000 */
[C---:B0-----:R-:W-:Y:S02]  /*0320*/  FSETP.GT.AND P0, PT, R5.reuse, 8.50705917302346158658e+37, PT ;  /* 0x7e8000000500780b */ /* 0x041fe40003f04000 */
[----:B------:R-:W-:-:S02]  /*0330*/  FSETP.GEU.AND P2, PT, R5, 1.175494350822287508e-38, PT ;  /* 0x008000000500780b */ /* 0x000fc40003f4e000 */
[C---:B-1----:R-:W-:Y:S02]  /*0340*/  FSETP.GT.AND P1, PT, R0.reuse, 8.50705917302346158658e+37, PT ;  /* 0x7e8000000000780b */ /* 0x042fe40003f24000 */
[----:B------:R-:W-:-:S07]  /*0350*/  FSETP.GEU.AND P3, PT, R0, 1.175494350822287508e-38, PT ;  /* 0x008000000000780b */ /* 0x000fce0003f6e000 */
[----:B------:R-:W-:-:S04]  /*0360*/  @P0 FMUL R5, R5, 0.25 ;  /* 0x3e80000005050820 */ /* 0x000fc80000400000 */
[----:B------:R-:W-:Y:S01]  /*0370*/  @!P2 FMUL R5, R5, 16777216 ;  /* 0x4b8000000505a820 */ /* 0x000fe20000400000 */
[----:B------:R-:W-:-:S05]  /*0380*/  @P1 FMUL R0, R0, 0.25 ;  /* 0x3e80000000001820 */ /* 0x000fca0000400000 */
[----:B------:R-:W0:Y:S01]  /*0390*/  MUFU.RCP R5, R5 ;  /* 0x0000000500057308 */ /* 0x000e220000001000 */
[----:B------:R-:W-:Y:S01]  /*03a0*/  @!P3 FMUL R0, R0, 16777216 ;  /* 0x4b8000000000b820 */ /* 0x000fe20000400000 */
[----:B------:R-:W-:-:S06]  /*03b0*/  FSEL R26, R3, 1, P0 ;  /* 0x3f800000031a7808 */ /* 0x000fcc0000000000 */
[----:B------:R-:W1:Y:S01]  /*03c0*/  MUFU.RCP R0, R0 ;  /* 0x0000000000007308 */ /* 0x000e620000001000 */
[----:B------:R-:W-:Y:S01]  /*03d0*/  @!P2 FMUL R26, R26, 16777216 ;  /* 0x4b8000001a1aa820 */ /* 0x000fe20000400000 */
[----:B------:R-:W-:Y:S01]  /*03e0*/  FSEL R29, R3, 1, P1 ;  /* 0x3f800000031d7808 */ /* 0x000fe20000800000 */
[----:B-----5:R-:W-:Y:S02]  /*03f0*/  FADD R18, R18, -R20 ;  /* 0x8000001412127221 */ /* 0x020fe40000000000 */
[----:B0-----:R-:W-:Y:S02]  /*0400*/  FMUL R27, R5, R26 ;  /* 0x0000001a051b7220 */ /* 0x001fe40000400000 */
[----:B------:R-:W-:Y:S01]  /*0410*/  @!P3 FMUL R29, R29, 16777216 ;  /* 0x4b8000001d1db820 */ /* 0x000fe20000400000 */
[----:B------:R-:W-:Y:S01]  /*0420*/  FADD R26, R19, -R21 ;  /* 0x80000015131a7221 */ /* 0x000fe20000000000 */
[----:B------:R-:W-:Y:S01]  /*0430*/  FMUL R5, R18, R27 ;  /* 0x0000001b12057220 */ /* 0x000fe20000400000 */
[----:B------:R-:W0:Y:S01]  /*0440*/  LDC.64 R20, c[0x0][0x270] ;  /* 0x00009c00ff147b82 */ /* 0x000e220000000a00 */
[----:B-1----:R-:W-:-:S07]  /*0450*/  FMUL R29, R0, R29 ;  /* 0x0000001d001d7220 */ /* 0x002fce0000400000 */
[----:B------:R-:W1:Y:S01]  /*0460*/  LDC.64 R18, c[0x0][0x268] ;  /* 0x00009a00ff127b82 */ /* 0x000e620000000a00 */
[----:B------:R-:W-:Y:S01]  /*0470*/  FMUL R0, R26, R29 ;  /* 0x0000001d1a007220 */ /* 0x000fe20000400000 */
[----:B------:R-:W-:-:S03]  /*0480*/  FFMA R5, R22, R5, R24 ;  /* 0x0000000516057223 */ /* 0x000fc60000000018 */
[----:B------:R-:W-:-:S03]  /*0490*/  FFMA R0, R23, R0, R25 ;  /* 0x0000000017007223 */ /* 0x000fc60000000019 */
[----:B------:R-:W2:Y:S08]  /*04a0*/  LDC.64 R22, c[0x0][0x280] ;  /* 0x0000a000ff167b82 */ /* 0x000eb00000000a00 */
[----:B------:R-:W5:Y:S01]  /*04b0*/  LDC.64 R24, c[0x0][0x288] ;  /* 0x0000a200ff187b82 */ /* 0x000f620000000a00 */
[----:B0-----:R-:W-:-:S06]  /*04c0*/  IMAD.WIDE R20, R4, 0x4, R20 ;  /* 0x0000000404147825 */ /* 0x001fcc00078e0214 */
[----:B------:R-:W4:Y:S01]  /*04d0*/  LDG.E.EL.64 R20, desc[UR4][R20.64] ;  /* 0x0000000414147981 */ /* 0x000f22000c2e1b00 */
[----:B-1----:R-:W-:-:S06]  /*04e0*/  IMAD.WIDE R18, R2, 0x4, R18 ;  /* 0x0000000402127825 */ /* 0x002fcc00078e0212 */
[----:B------:R-:W4:Y:S01]  /*04f0*/  LDG.E.64 R18, desc[UR4][R18.64] ;  /* 0x0000000412127981 */ /* 0x000f22000c1e1b00 */
[----:B--2---:R-:W-:-:S06]  /*0500*/  IMAD.WIDE R22, R4, 0x4, R22 ;  /* 0x0000000404167825 */ /* 0x004fcc00078e0216 */
[----:B------:R-:W2:Y:S01]  /*0510*/  LDG.E.EL.64 R22, desc[UR4][R22.64] ;  /* 0x0000000416167981 */ /* 0x000ea2000c2e1b00 */
[----:B-----5:R-:W-:-:S06]  /*0520*/  IMAD.WIDE R24, R4, 0x4, R24 ;  /* 0x0000000404187825 */ /* 0x020fcc00078e0218 */
[----:B------:R-:W2:Y:S01]  /*0530*/  LDG.E.EL.64 R24, desc[UR4][R24.64] ;  /* 0x0000000418187981 */ /* 0x000ea2000c2e1b00 */
[----:B---3--:R-:W-:-:S04]  /*0540*/  FADD R12, R12, 9.9999997473787516356e-06 ;  /* 0x3727c5ac0c0c7421 */ /* 0x008fc80000000000 */
[----:B------:R-:W0:Y:S02]  /*0550*/  MUFU.SQRT R26, R12 ;  /* 0x0000000c001a7308 */ /* 0x000e240000002000 */
[C---:B0-----:R-:W-:Y:S02]  /*0560*/  FSETP.GT.AND P0, PT, R26.reuse, 8.50705917302346158658e+37, PT ;  /* 0x7e8000001a00780b */ /* 0x041fe40003f04000 */
[----:B------:R-:W-:-:S11]  /*0570*/  FSETP.GEU.AND P1, PT, R26, 1.175494350822287508e-38, PT ;  /* 0x008000001a00780b */ /* 0x000fd60003f2e000 */
[----:B------:R-:W-:-:S04]  /*0580*/  @P0 FMUL R26, R26, 0.25 ;  /* 0x3e8000001a1a0820 */ /* 0x000fc80000400000 */
[----:B------:R-:W-:Y:S01]  /*0590*/  @!P1 FMUL R26, R26, 16777216 ;  /* 0x4b8000001a1a9820 */ /* 0x000fe20000400000 */
[----:B------:R-:W-:-:S05]  /*05a0*/  FADD R28, R13, 9.9999997473787516356e-06 ;  /* 0x3727c5ac0d1c7421 */ /* 0x000fca0000000000 */
[----:B------:R-:W0:Y:S01]  /*05b0*/  MUFU.RCP R26, R26 ;  /* 0x0000001a001a7308 */ /* 0x000e220000001000 */
[----:B------:R-:W-:-:S07]  /*05c0*/  FSEL R13, R3, 1, P0 ;  /* 0x3f800000030d7808 */ /* 0x000fce0000000000 */
[----:B------:R-:W1:Y:S01]  /*05d0*/  MUFU.SQRT R28, R28 ;  /* 0x0000001c001c7308 */ /* 0x000e620000002000 */
[----:B------:R-:W-:-:S04]  /*05e0*/  @!P1 FMUL R13, R13, 16777216 ;  /* 0x4b8000000d0d9820 */ /* 0x000fc80000400000 */
[----:B0-----:R-:W-:Y:S02]  /*05f0*/  FMUL R27, R26, R13 ;  /* 0x0000000d1a1b7220 */ /* 0x001fe40000400000 */
[----:B------:R-:W0:Y:S01]  /*0600*/  LDC.64 R12, c[0x0][0x298] ;  /* 0x0000a600ff0c7b82 */ /* 0x000e220000000a00 */
[C---:B-1----:R-:W-:Y:S02]  /*0610*/  FSETP.GT.AND P0, PT, R28.reuse, 8.50705917302346158658e+37, PT ;  /* 0x7e8000001c00780b */ /* 0x042fe40003f04000 */
[----:B------:R-:W-:-:S11]  /*0620*/  FSETP.GEU.AND P1, PT, R28, 1.175494350822287508e-38, PT ;  /* 0x008000001c00780b */ /* 0x000fd60003f2e000 */
[----:B------:R-:W-:-:S04]  /*0630*/  @P0 FMUL R28, R28, 0.25 ;  /* 0x3e8000001c1c0820 */ /* 0x000fc80000400000 */
[----:B------:R-:W-:Y:S01]  /*0640*/  @!P1 FMUL R28, R28, 16777216 ;  /* 0x4b8000001c1c9820 */ /* 0x000fe20000400000 */
[----:B0-----:R-:W-:-:S03]  /*0650*/  IMAD.WIDE R12, R4, 0x4, R12 ;  /* 0x00000004040c7825 */ /* 0x001fc600078e020c */
[----:B------:R-:W-:Y:S03]  /*0660*/  MUFU.RCP R29, R28 ;  /* 0x0000001c001d7308 */ /* 0x000fe60000001000 */
[----:B------:R-:W3:Y:S01]  /*0670*/  LDG.E.EL.64 R12, desc[UR4][R12.64] ;  /* 0x000000040c0c7981 */ /* 0x000ee2000c2e1b00 */
[----:B----4-:R-:W-:Y:S01]  /*0680*/  FADD R6, R6, -R10 ;  /* 0x8000000a06067221 */ /* 0x010fe20000000000 */
[----:B------:R-:W-:-:S03]  /*0690*/  FADD R10, R16, 9.9999997473787516356e-06 ;  /* 0x3727c5ac100a7421 */ /* 0x000fc60000000000 */
[----:B------:R-:W-:Y:S01]  /*06a0*/  FMUL R27, R6, R27 ;  /* 0x0000001b061b7220 */ /* 0x000fe20000400000 */
[----:B------:R-:W-:-:S03]  /*06b0*/  FADD R16, R17, 9.9999997473787516356e-06 ;  /* 0x3727c5ac11107421 */ /* 0x000fc60000000000 */
[----:B------:R-:W-:Y:S02]  /*06c0*/  FFMA R8, R8, R27, R14 ;  /* 0x0000001b08087223 */ /* 0x000fe4000000000e */
[----:B------:R-:W0:Y:S01]  /*06d0*/  LDC.64 R26, c[0x0][0x2b8] ;  /* 0x0000ae00ff1a7b82 */ /* 0x000e220000000a00 */
[----:B------:R1:W4:Y:S08]  /*06e0*/  MUFU.SQRT R14, R10 ;  /* 0x0000000a000e7308 */ /* 0x0003300000002000 */
[----:B------:R-:W5:Y:S01]  /*06f0*/  MUFU.SQRT R16, R16 ;  /* 0x0000001000107308 */ /* 0x000f620000002000 */
[----:B------:R-:W-:Y:S01]  /*0700*/  FSEL R6, R3, 1, P0 ;  /* 0x3f80000003067808 */ /* 0x000fe20000000000 */
[----:B------:R-:W-:-:S02]  /*0710*/  FADD R17, R7, -R11 ;  /* 0x8000000b07117221 */ /* 0x000fc40000000000 */
[----:B-1----:R-:W1:Y:S02]  /*0720*/  LDC.64 R10, c[0x0][0x290] ;  /* 0x0000a400ff0a7b82 */ /* 0x002e640000000a00 */
[----:B------:R-:W-:Y:S01]  /*0730*/  @!P1 FMUL R6, R6, 16777216 ;  /* 0x4b80000006069820 */ /* 0x000fe20000400000 */
[C---:B----4-:R-:W-:Y:S02]  /*0740*/  FSETP.GT.AND P0, PT, R14.reuse, 8.50705917302346158658e+37, PT ;  /* 0x7e8000000e00780b */ /* 0x050fe40003f04000 */
[----:B------:R-:W-:Y:S01]  /*0750*/  FSETP.GEU.AND P2, PT, R14, 1.175494350822287508e-38, PT ;  /* 0x008000000e00780b */ /* 0x000fe20003f4e000 */
[----:B------:R-:W-:Y:S01]  /*0760*/  FMUL R29, R29, R6 ;  /* 0x000000061d1d7220 */ /* 0x000fe20000400000 */
[C---:B-----5:R-:W-:Y:S02]  /*0770*/  FSETP.GT.AND P1, PT, R16.reuse, 8.50705917302346158658e+37, PT ;  /* 0x7e8000001000780b */ /* 0x060fe40003f24000 */
[----:B------:R-:W-:Y:S01]  /*0780*/  FSETP.GEU.AND P3, PT, R16, 1.175494350822287508e-38, PT ;  /* 0x008000001000780b */ /* 0x000fe20003f6e000 */
[----:B0-----:R-:W-:-:S06]  /*0790*/  IMAD.WIDE R6, R4, 0x4, R26 ;  /* 0x0000000404067825 */ /* 0x001fcc00078e021a */
[----:B------:R-:W-:Y:S01]  /*07a0*/  @P0 FMUL R14, R14, 0.25 ;  /* 0x3e8000000e0e0820 */ /* 0x000fe20000400000 */
[----:B------:R-:W4:Y:S03]  /*07b0*/  LDG.E.EL.64 R6, desc[UR4][R6.64] ;  /* 0x0000000406067981 */ /* 0x000f26000c2e1b00 */
[----:B------:R-:W-:Y:S01]  /*07c0*/  @P1 FMUL R16, R16, 0.25 ;  /* 0x3e80000010101820 */ /* 0x000fe20000400000 */
[----:B------:R-:W-:-:S03]  /*07d0*/  @!P2 FMUL R14, R14, 16777216 ;  /* 0x4b8000000e0ea820 */ /* 0x000fc60000400000 */
[----:B------:R-:W-:Y:S01]  /*07e0*/  @!P3 FMUL R16, R16, 16777216 ;  /* 0x4b8000001010b820 */ /* 0x000fe20000400000 */
[----:B------:R-:W-:Y:S02]  /*07f0*/  FMUL R26, R17, R29 ;  /* 0x0000001d111a7220 */ /* 0x000fe40000400000 */
[----:B------:R-:W0:Y:S01]  /*0800*/  MUFU.RCP R14, R14 ;  /* 0x0000000e000e7308 */ /* 0x000e220000001000 */
[----:B-1----:R-:W-:-:S04]  /*0810*/  IMAD.WIDE R10, R4, 0x4, R10 ;  /* 0x00000004040a7825 */ /* 0x002fc800078e020a */
[----:B------:R-:W-:-:S03]  /*0820*/  FFMA R9, R9, R26, R15 ;  /* 0x0000001a09097223 */ /* 0x000fc6000000000f */
[----:B------:R-:W1:Y:S01]  /*0830*/  MUFU.RCP R16, R16 ;  /* 0x0000001000107308 */ /* 0x000e620000001000 */
[C---:B------:R-:W-:Y:S01]  /*0840*/  FSEL R15, R3.reuse, 1, P0 ;  /* 0x3f800000030f7808 */ /* 0x040fe20000000000 */
[----:B------:R-:W5:Y:S01]  /*0850*/  LDG.E.EL.64 R10, desc[UR4][R10.64] ;  /* 0x000000040a0a7981 */ /* 0x000f62000c2e1b00 */
[----:B------:R-:W-:-:S03]  /*0860*/  FSEL R17, R3, 1, P1 ;  /* 0x3f80000003117808 */ /* 0x000fc60000800000 */
[----:B------:R-:W-:Y:S02]  /*0870*/  @!P2 FMUL R15, R15, 16777216 ;  /* 0x4b8000000f0fa820 */ /* 0x000fe40000400000 */
[----:B------:R-:W-:Y:S01]  /*0880*/  @!P3 FMUL R17, R17, 16777216 ;  /* 0x4b8000001111b820 */ /* 0x000fe20000400000 */
[----:B------:R-:W-:Y:S01]  /*0890*/  FADD R5, R5, R8 ;  /* 0x0000000805057221 */ /* 0x000fe20000000000 */
[----:B------:R-:W-:Y:S01]  /*08a0*/  FADD R19, R19, -R21 ;  /* 0x8000001513137221 */ /* 0x000fe20000000000 */
[----:B------:R-:W-:Y:S01]  /*08b0*/  FADD R18, R18, -R20 ;  /* 0x8000001412127221 */ /* 0x000fe20000000000 */
[----:B0-----:R-:W-:Y:S01]  /*08c0*/  FMUL R21, R14, R15 ;  /* 0x0000000f0e157220 */ /* 0x001fe20000400000 */
[----:B-1----:R-:W-:Y:S01]  /*08d0*/  FMUL R20, R16, R17 ;  /* 0x0000001110147220 */ /* 0x002fe20000400000 */
[----:B------:R-:W0:Y:S02]  /*08e0*/  LDC.64 R14, c[0x0][0x2b0] ;  /* 0x0000ac00ff0e7b82 */ /* 0x000e240000000a00 */
[----:B------:R-:W-:Y:S01]  /*08f0*/  FMUL R21, R21, R18 ;  /* 0x0000001215157220 */ /* 0x000fe20000400000 */
[----:B------:R-:W-:-:S05]  /*0900*/  FMUL R20, R20, R19 ;  /* 0x0000001314147220 */ /* 0x000fca0000400000 */
[----:B------:R-:W1:Y:S01]  /*0910*/  LDC.64 R16, c[0x0][0x2a8] ;  /* 0x0000aa00ff107b82 */ /* 0x000e620000000a00 */
[----:B--2---:R-:W-:Y:S01]  /*0920*/  FFMA R8, R23, R20, R25 ;  /* 0x0000001417087223 */ /* 0x004fe20000000019 */
[----:B------:R-:W-:-:S06]  /*0930*/  FFMA R26, R22, R21, R24 ;  /* 0x00000015161a7223 */ /* 0x000fcc0000000018 */
[----:B------:R-:W2:Y:S08]  /*0940*/  LDC.64 R22, c[0x0][0x2c0] ;  /* 0x0000b000ff167b82 */ /* 0x000eb00000000a00 */
[----:B------:R-:W2:Y:S08]  /*0950*/  LDC.64 R24, c[0x0][0x2a0] ;  /* 0x0000a800ff187b82 */ /* 0x000eb00000000a00 */
[----:B------:R-:W2:Y:S08]  /*0960*/  LDC.64 R20, c[0x0][0x2c8] ;  /* 0x0000b200ff147b82 */ /* 0x000eb00000000a00 */
[----:B------:R-:W2:Y:S01]  /*0970*/  LDC.64 R18, c[0x0][0x2d0] ;  /* 0x0000b400ff127b82 */ /* 0x000ea20000000a00 */
[----:B-1----:R-:W-:-:S04]  /*0980*/  IMAD.WIDE R16, R2, 0x4, R16 ;  /* 0x0000000402107825 */ /* 0x002fc800078e0210 */
[C---:B0-----:R-:W-:Y:S02]  /*0990*/  IMAD.WIDE R14, R4.reuse, 0x4, R14 ;  /* 0x00000004040e7825 */ /* 0x041fe400078e020e */
[----:B------:R-:W5:Y:S02]  /*09a0*/  LDG.E.64 R16, desc[UR4][R16.64] ;  /* 0x0000000410107981 */ /* 0x000f64000c1e1b00 */
[C---:B--2---:R-:W-:Y:S02]  /*09b0*/  IMAD.WIDE R28, R4.reuse, 0x4, R22 ;  /* 0x00000004041c7825 */ /* 0x044fe400078e0216 */
[----:B------:R-:W2:Y:S02]  /*09c0*/  LDG.E.EL.64 R14, desc[UR4][R14.64] ;  /* 0x000000040e0e7981 */ /* 0x000ea4000c2e1b00 */
[----:B------:R-:W-:-:S04]  /*09d0*/  IMAD.WIDE R22, R4, 0x4, R24 ;  /* 0x0000000404167825 */ /* 0x000fc800078e0218 */
[C---:B------:R-:W-:Y:S02]  /*09e0*/  IMAD.WIDE R20, R4.reuse, 0x4, R20 ;  /* 0x0000000404147825 */ /* 0x040fe400078e0214 */
[----:B------:R-:W2:Y:S04]  /*09f0*/  LDG.E.EL.64 R22, desc[UR4][R22.64] ;  /* 0x0000000416167981 */ /* 0x000ea8000c2e1b00 */
[----:B------:R-:W2:Y:S01]  /*0a00*/  LDG.E.EL.64 R20, desc[UR4][R20.64] ;  /* 0x0000000414147981 */ /* 0x000ea2000c2e1b00 */
[----:B------:R-:W-:-:S03]  /*0a10*/  IMAD.WIDE R24, R4, 0x4, R18 ;  /* 0x0000000404187825 */ /* 0x000fc600078e0212 */
[----:B------:R0:W2:Y:S04]  /*0a20*/  LDG.E.EL.64 R18, desc[UR4][R28.64] ;  /* 0x000000041c127981 */ /* 0x0000a8000c2e1b00 */
[----:B------:R-:W2:Y:S01]  /*0a30*/  LDG.E.EL.64 R24, desc[UR4][R24.64] ;  /* 0x0000000418187981 */ /* 0x000ea2000c2e1b00 */
[----:B------:R-:W-:-:S04]  /*0a40*/  FADD R5, RZ, -R5 ;  /* 0x80000005ff057221 */ /* 0x000fc80000000000 */
[----:B------:R-:W-:-:S05]  /*0a50*/  FMUL R4, R5, 1.4426950216293334961 ;  /* 0x3fb8aa3b05047820 */ /* 0x000fca0000400000 */
[----:B------:R-:W-:Y:S01]  /*0a60*/  FSETP.GEU.AND P0, PT, R4, -126, PT ;  /* 0xc2fc00000400780b */ /* 0x000fe20003f0e000 */
[----:B------:R-:W-:-:S04]  /*0a70*/  FADD R0, R0, R9 ;  /* 0x0000000900007221 */ /* 0x000fc80000000000 */
[----:B------:R-:W-:-:S04]  /*0a80*/  FADD R0, RZ, -R0 ;  /* 0x80000000ff007221 */ /* 0x000fc80000000000 */
[----:B------:R-:W-:-:S04]  /*0a90*/  FMUL R27, R0, 1.4426950216293334961 ;  /* 0x3fb8aa3b001b7820 */ /* 0x000fc80000400000 */
[----:B------:R-:W-:-:S04]  /*0aa0*/  @!P0 FMUL R4, R4, 0.5 ;  /* 0x3f00000004048820 */ /* 0x000fc80000400000 */
[----:B------:R-:W1:Y:S01]  /*0ab0*/  MUFU.EX2 R0, R4 ;  /* 0x0000000400007308 */ /* 0x000e620000000800 */
[----:B------:R-:W-:Y:S01]  /*0ac0*/  FSETP.GEU.AND P2, PT, R27, -126, PT ;  /* 0xc2fc00001b00780b */ /* 0x000fe20003f4e000 */
[----:B---3--:R-:W-:Y:S01]  /*0ad0*/  FADD R5, R12, 9.9999997473787516356e-06 ;  /* 0x3727c5ac0c057421 */ /* 0x008fe20000000000 */
[----:B-1----:R-:W-:-:S11]  /*0ae0*/  @!P0 FMUL R0, R0, R0 ;  /* 0x0000000000008220 */ /* 0x002fd60000400000 */
[----:B------:R-:W-:Y:S01]  /*0af0*/  @!P2 FMUL R27, R27, 0.5 ;  /* 0x3f0000001b1ba820 */ /* 0x000fe20000400000 */
[----:B------:R-:W-:-:S03]  /*0b00*/  FADD R12, R0, 1 ;  /* 0x3f800000000c7421 */ /* 0x000fc60000000000 */
[----:B------:R-:W1:Y:S02]  /*0b10*/  MUFU.EX2 R9, R27 ;  /* 0x0000001b00097308 */ /* 0x000e640000000800 */
[----:B------:R-:W-:-:S06]  /*0b20*/  FSETP.GT.AND P1, PT, R12, 8.50705917302346158658e+37, PT ;  /* 0x7e8000000c00780b */ /* 0x000fcc0003f24000 */
[----:B------:R-:W3:Y:S01]  /*0b30*/  MUFU.SQRT R5, R5 ;  /* 0x0000000500057308 */ /* 0x000ee20000002000 */
[----:B------:R-:W-:Y:S01]  /*0b40*/  FADD R13, R13, 9.9999997473787516356e-06 ;  /* 0x3727c5ac0d0d7421 */ /* 0x000fe20000000000 */
[----:B-1----:R-:W-:-:S05]  /*0b50*/  @!P2 FMUL R9, R9, R9 ;  /* 0x000000090909a220 */ /* 0x002fca0000400000 */
[----:B------:R-:W-:Y:S01]  /*0b60*/  @P1 FMUL R12, R12, 0.25 ;  /* 0x3e8000000c0c1820 */ /* 0x000fe20000400000 */
[----:B------:R-:W1:Y:S08]  /*0b70*/  MUFU.SQRT R0, R13 ;  /* 0x0000000d00007308 */ /* 0x000e700000002000 */
[----:B------:R-:W0:Y:S01]  /*0b80*/  MUFU.RCP R12, R12 ;  /* 0x0000000c000c7308 */ /* 0x000e220000001000 */
[----:B---3--:R-:W-:-:S02]  /*0b90*/  FSETP.GT.AND P5, PT, R5, 8.50705917302346158658e+37, PT ;  /* 0x7e8000000500780b */ /* 0x008fc40003fa4000 */
[----:B------:R-:W-:Y:S02]  /*0ba0*/  FSETP.GEU.AND P0, PT, R5, 1.175494350822287508e-38, PT ;  /* 0x008000000500780b */ /* 0x000fe40003f0e000 */
[----:B-1----:R-:W-:-:S09]  /*0bb0*/  FSETP.GT.AND P3, PT, R0, 8.50705917302346158658e+37, PT ;  /* 0x7e8000000000780b */ /* 0x002fd20003f64000 */
[----:B------:R-:W-:-:S04]  /*0bc0*/  @P5 FMUL R5, R5, 0.25 ;  /* 0x3e80000005055820 */ /* 0x000fc80000400000 */
[----:B------:R-:W-:-:S06]  /*0bd0*/  @!P0 FMUL R5, R5, 16777216 ;  /* 0x4b80000005058820 */ /* 0x000fcc0000400000 */
[----:B------:R-:W-:Y:S01]  /*0be0*/  MUFU.RCP R5, R5 ;  /* 0x0000000500057308 */ /* 0x000fe20000001000 */
[----:B----4-:R-:W-:Y:S01]  /*0bf0*/  FADD R4, R6, 9.9999997473787516356e-06 ;  /* 0x3727c5ac06047421 */ /* 0x010fe20000000000 */
[----:B------:R-:W-:Y:S01]  /*0c00*/  FADD R6, R7, 9.9999997473787516356e-06 ;  /* 0x3727c5ac07067421 */ /* 0x000fe20000000000 */
[----:B------:R-:W-:-:S05]  /*0c10*/  FADD R7, R9, 1 ;  /* 0x3f80000009077421 */ /* 0x000fca0000000000 */
[----:B------:R-:W1:Y:S01]  /*0c20*/  MUFU.SQRT R4, R4 ;  /* 0x0000000400047308 */ /* 0x000e620000002000 */
[----:B------:R-:W-:-:S07]  /*0c30*/  FSETP.GT.AND P6, PT, R7, 8.50705917302346158658e+37, PT ;  /* 0x7e8000000700780b */ /* 0x000fce0003fc4000 */
[----:B------:R-:W3:Y:S01]  /*0c40*/  MUFU.SQRT R6, R6 ;  /* 0x0000000600067308 */ /* 0x000ee20000002000 */
[----:B------:R-:W-:-:S05]  /*0c50*/  FSEL R9, R3, 1, P1 ;  /* 0x3f80000003097808 */ /* 0x000fca0000800000 */
[----:B0-----:R-:W-:Y:S01]  /*0c60*/  FMUL R9, R12, R9 ;  /* 0x000000090c097220 */ /* 0x001fe20000400000 */
[----:B-----5:R-:W-:Y:S01]  /*0c70*/  LOP3.LUT R10, R10, 0x80000000, RZ, 0x3c, !PT ;  /* 0x800000000a0a7812 */ /* 0x020fe200078e3cff */
[----:B------:R-:W-:Y:S01]  /*0c80*/  @P6 FMUL R7, R7, 0.25 ;  /* 0x3e80000007076820 */ /* 0x000fe20000400000 */
[C---:B-1----:R-:W-:Y:S02]  /*0c90*/  FSETP.GT.AND P4, PT, R4.reuse, 8.50705917302346158658e+37, PT ;  /* 0x7e8000000400780b */ /* 0x042fe40003f84000 */
[----:B------:R-:W-:Y:S01]  /*0ca0*/  FSEL R12, R3, 1, P6 ;  /* 0x3f800000030c7808 */ /* 0x000fe20003000000 */
[----:B------:R-:W-:Y:S01]  /*0cb0*/  FFMA R26, R9, R26, R10 ;  /* 0x0000001a091a7223 */ /* 0x000fe2000000000a */
[----:B------:R-:W-:Y:S02]  /*0cc0*/  FSETP.GEU.AND P2, PT, R4, 1.175494350822287508e-38, PT ;  /* 0x008000000400780b */ /* 0x000fe40003f4e000 */
[----:B---3--:R-:W-:Y:S02]  /*0cd0*/  FSETP.GT.AND P6, PT, R6, 8.50705917302346158658e+37, PT ;  /* 0x7e8000000600780b */ /* 0x008fe40003fc4000 */
[----:B------:R-:W-:-:S02]  /*0ce0*/  FSEL R10, R3, 1, P5 ;  /* 0x3f800000030a7808 */ /* 0x000fc40002800000 */
[----:B------:R-:W-:Y:S02]  /*0cf0*/  FSETP.GEU.AND P1, PT, R0, 1.175494350822287508e-38, PT ;  /* 0x008000000000780b */ /* 0x000fe40003f2e000 */
[----:B------:R-:W-:Y:S01]  /*0d00*/  FSETP.GEU.AND P5, PT, R6, 1.175494350822287508e-38, PT ;  /* 0x008000000600780b */ /* 0x000fe20003fae000 */
[----:B------:R-:W0:Y:S01]  /*0d10*/  MUFU.RCP R7, R7 ;  /* 0x0000000700077308 */ /* 0x000e220000001000 */
[----:B------:R-:W-:Y:S01]  /*0d20*/  @P4 FMUL R4, R4, 0.25 ;  /* 0x3e80000004044820 */ /* 0x000fe20000400000 */
[----:B------:R-:W-:-:S04]  /*0d30*/  @P3 FMUL R0, R0, 0.25 ;  /* 0x3e80000000003820 */ /* 0x000fc80000400000 */
[----:B------:R-:W-:Y:S01]  /*0d40*/  @P6 FMUL R6, R6, 0.25 ;  /* 0x3e80000006066820 */ /* 0x000fe20000400000 */
[----:B------:R-:W-:-:S03]  /*0d50*/  @!P2 FMUL R4, R4, 16777216 ;  /* 0x4b8000000404a820 */ /* 0x000fc60000400000 */
[----:B------:R-:W-:Y:S02]  /*0d60*/  @!P1 FMUL R0, R0, 16777216 ;  /* 0x4b80000000009820 */ /* 0x000fe40000400000 */
[----:B------:R-:W-:Y:S01]  /*0d70*/  @!P5 FMUL R6, R6, 16777216 ;  /* 0x4b8000000606d820 */ /* 0x000fe20000400000 */
[----:B------:R-:W1:Y:S01]  /*0d80*/  MUFU.RCP R4, R4 ;  /* 0x0000000400047308 */ /* 0x000e620000001000 */
[----:B------:R-:W-:Y:S01]  /*0d90*/  LOP3.LUT R28, R11, 0x80000000, RZ, 0x3c, !PT ;  /* 0x800000000b1c7812 */ /* 0x000fe200078e3cff */
[----:B0-----:R-:W-:Y:S01]  /*0da0*/  FMUL R9, R7, R12 ;  /* 0x0000000c07097220 */ /* 0x001fe20000400000 */
[----:B------:R-:W-:-:S05]  /*0db0*/  FSEL R13, R3, 1, P4 ;  /* 0x3f800000030d7808 */ /* 0x000fca0002000000 */
[----:B------:R-:W0:Y:S01]  /*0dc0*/  MUFU.RCP R0, R0 ;  /* 0x0000000000007308 */ /* 0x000e220000001000 */
[----:B------:R-:W-:Y:S01]  /*0dd0*/  FSEL R11, R3, 1, P3 ;  /* 0x3f800000030b7808 */ /* 0x000fe20001800000 */
[----:B------:R-:W-:-:S06]  /*0de0*/  FFMA R7, R9, R8, R28 ;  /* 0x0000000809077223 */ /* 0x000fcc000000001c */
[----:B------:R-:W3:Y:S01]  /*0df0*/  MUFU.RCP R6, R6 ;  /* 0x0000000600067308 */ /* 0x000ee20000001000 */
[----:B------:R-:W-:Y:S01]  /*0e00*/  FSEL R3, R3, 1, P6 ;  /* 0x3f80000003037808 */ /* 0x000fe20003000000 */
[----:B------:R-:W4:Y:S01]  /*0e10*/  LDC.64 R8, c[0x0][0x210] ;  /* 0x00008400ff087b82 */ /* 0x000f220000000a00 */
[----:B------:R-:W-:Y:S01]  /*0e20*/  @!P0 FMUL R10, R10, 16777216 ;  /* 0x4b8000000a0a8820 */ /* 0x000fe20000400000 */
[----:B------:R-:W-:Y:S01]  /*0e30*/  @!P2 FMUL R13, R13, 16777216 ;  /* 0x4b8000000d0da820 */ /* 0x000fe20000400000 */
[----:B------:R-:W-:Y:S01]  /*0e40*/  @!P1 FMUL R11, R11, 16777216 ;  /* 0x4b8000000b0b9820 */ /* 0x000fe20000400000 */
[----:B------:R-:W-:Y:S01]  /*0e50*/  @!P5 FMUL R3, R3, 16777216 ;  /* 0x4b8000000303d820 */ /* 0x000fe20000400000 */
[----:B------:R-:W-:Y:S01]  /*0e60*/  FMUL R5, R5, R10 ;  /* 0x0000000a05057220 */ /* 0x000fe20000400000 */
[----:B-1----:R-:W-:Y:S01]  /*0e70*/  FMUL R4, R4, R13 ;  /* 0x0000000d04047220 */ /* 0x002fe20000400000 */
[----:B0-----:R-:W-:Y:S02]  /*0e80*/  FMUL R0, R0, R11 ;  /* 0x0000000b00007220 */ /* 0x001fe40000400000 */
[----:B------:R-:W-:Y:S01]  /*0e90*/  FMUL R5, R5, R26 ;  /* 0x0000001a05057220 */ /* 0x000fe20000400000 */
[----:B---3--:R-:W-:Y:S01]  /*0ea0*/  FMUL R6, R6, R3 ;  /* 0x0000000306067220 */ /* 0x008fe20000400000 */
[----:B------:R-:W-:Y:S01]  /*0eb0*/  FMUL R0, R0, R7 ;  /* 0x0000000700007220 */ /* 0x000fe20000400000 */
[----:B--2---:R-:W-:Y:S01]  /*0ec0*/  FADD R27, R16, -R14 ;  /* 0x8000000e101b7221 */ /* 0x004fe20000000000 */
[----:B------:R-:W-:-:S03]  /*0ed0*/  FADD R15, R17, -R15 ;  /* 0x8000000f110f7221 */ /* 0x000fc60000000000 */
[----:B------:R-:W-:Y:S01]  /*0ee0*/  FMUL R27, R4, R27 ;  /* 0x0000001b041b7220 */ /* 0x000fe20000400000 */
[----:B------:R-:W-:Y:S01]  /*0ef0*/  FMUL R6, R6, R15 ;  /* 0x0000000f06067220 */ /* 0x000fe20000400000 */
[----:B----4-:R-:W-:-:S04]  /*0f00*/  IMAD.WIDE R8, R2, 0x4, R8 ;  /* 0x0000000402087825 */ /* 0x010fc800078e0208 */
[----:B------:R-:W-:Y:S01]  /*0f10*/  FFMA R18, R18, R27, R20 ;  /* 0x0000001b12127223 */ /* 0x000fe20000000014 */
[----:B------:R-:W-:Y:S01]  /*0f20*/  FFMA R19, R19, R6, R21 ;  /* 0x0000000613137223 */ /* 0x000fe20000000015 */
[----:B------:R-:W-:Y:S01]  /*0f30*/  FFMA R5, R22, R5, R24 ;  /* 0x0000000516057223 */ /* 0x000fe20000000018 */
[----:B------:R-:W-:-:S04]  /*0f40*/  FFMA R0, R23, R0, R25 ;  /* 0x0000000017007223 */ /* 0x000fc80000000019 */
[C---:B------:R-:W-:Y:S01]  /*0f50*/  FSETP.GEU.AND P0, PT, R5.reuse, -R18, PT ;  /* 0x800000120500720b */ /* 0x040fe20003f0e000 */
[----:B------:R-:W-:Y:S01]  /*0f60*/  FADD R5, R5, R18 ;  /* 0x0000001205057221 */ /* 0x000fe20000000000 */
[C---:B------:R-:W-:Y:S01]  /*0f70*/  FADD R3, R0.reuse, R19 ;  /* 0x0000001300037221 */ /* 0x040fe20000000000 */
[----:B------:R-:W-:-:S03]  /*0f80*/  FSETP.GEU.AND P1, PT, R0, -R19, PT ;  /* 0x800000130000720b */ /* 0x000fc60003f2e000 */
[----:B------:R-:W-:Y:S02]  /*0f90*/  FSEL R2, R5, RZ, P0 ;  /* 0x000000ff05027208 */ /* 0x000fe40000000000 */
[----:B------:R-:W-:-:S05]  /*0fa0*/  FSEL R3, R3, RZ, P1 ;  /* 0x000000ff03037208 */ /* 0x000fca0000800000 */
[----:B------:R-:W-:Y:S01]  /*0fb0*/  STG.E.64 desc[UR4][R8.64], R2 ;  /* 0x0000000208007986 */ /* 0x000fe2000c101b04 */
[----:B------:R-:W-:Y:S05]  /*0fc0*/  EXIT ;  /* 0x000000000000794d */ /* 0x000fea0003800000 */
.L_x_0:
[----:B------:R-:W-:-:S00]  /*0fd0*/  BRA `(.L_x_0) ;  /* 0xfffffffc00fc7947 */ /* 0x000fc0000383ffff */
[----:B------:R-:W-:-:S00]  /*0fe0*/  NOP ;  /* 0x0000000000007918 */ /* 0x000fc00000000000 */
        /* <DEDUP_REMOVED lines=9> */
.L_x_1:


//--------------------- .nv.global.init           --------------------------
	.section	.nv.global.init,"aw",@progbits
.nv.global.init:
	.type		_$_str,@object
	.size		_$_str,(_$_str_$_2 - _$_str)
_$_str:
        /*0000*/ 	.byte	0x5f, 0x5f, 0x43, 0x55, 0x44, 0x41, 0x5f, 0x46, 0x54, 0x5a, 0x00
	.type		_$_str_$_2,@object
	.size		_$_str_$_2,(.L_1 - _$_str_$_2)
_$_str_$_2:
        /*000b*/ 	.byte	0x5f, 0x5f, 0x43, 0x55, 0x44, 0x41, 0x5f, 0x50, 0x52, 0x45, 0x43, 0x5f, 0x53, 0x51, 0x52, 0x54
        /*001b*/ 	.byte	0x00
.L_1:


//--------------------- .nv.constant0.triton_poi_fused__native_batch_norm_legit_no_training_add_mul_relu_sigmoid_14 --------------------------
	.section	.nv.constant0.triton_poi_fused__native_batch_norm_legit_no_training_add_mul_relu_sigmoid_14,"a",@progbits
	.sectionflags	@""
	.align	4
.nv.constant0.triton_poi_fused__native_batch_norm_legit_no_training_add_mul_relu_sigmoid_14:
	.zero		732
